//
// Generated by NVIDIA NVVM Compiler
//
// Compiler Build ID: CL-36424714
// Cuda compilation tools, release 13.0, V13.0.88
// Based on NVVM 20.0.0
//

.version 9.0
.target sm_100
.address_size 64

	// .globl	_Z3addPdS_S_m

.visible .entry _Z3addPdS_S_m(
	.param .u64 .ptr .align 1 _Z3addPdS_S_m_param_0,
	.param .u64 .ptr .align 1 _Z3addPdS_S_m_param_1,
	.param .u64 .ptr .align 1 _Z3addPdS_S_m_param_2,
	.param .u64 _Z3addPdS_S_m_param_3
)
{
	.reg .pred 	%p<3>;
	.reg .b32 	%r<7>;
	.reg .b64 	%rd<17>;
	.reg .b64 	%fd<4>;

	ld.param.u64 	%rd8, [_Z3addPdS_S_m_param_0];
	ld.param.u64 	%rd9, [_Z3addPdS_S_m_param_1];
	ld.param.u64 	%rd10, [_Z3addPdS_S_m_param_2];
	ld.param.u64 	%rd11, [_Z3addPdS_S_m_param_3];
	mov.u32 	%r2, %ctaid.x;
	mov.u32 	%r3, %ntid.x;
	mov.u32 	%r4, %tid.x;
	mad.lo.s32 	%r5, %r2, %r3, %r4;
	cvt.u64.u32 	%rd16, %r5;
	mov.u32 	%r6, %nctaid.x;
	mul.lo.s32 	%r1, %r3, %r6;
	setp.le.u64 	%p1, %rd11, %rd16;
	@%p1 bra 	$L__BB0_3;
	cvt.u64.u32 	%rd2, %r1;
	cvta.to.global.u64 	%rd3, %rd8;
	cvta.to.global.u64 	%rd4, %rd9;
	cvta.to.global.u64 	%rd5, %rd10;
$L__BB0_2:
	shl.b64 	%rd12, %rd16, 3;
	add.s64 	%rd13, %rd3, %rd12;
	ld.global.f64 	%fd1, [%rd13];
	add.s64 	%rd14, %rd4, %rd12;
	ld.global.f64 	%fd2, [%rd14];
	add.f64 	%fd3, %fd1, %fd2;
	add.s64 	%rd15, %rd5, %rd12;
	st.global.f64 	[%rd15], %fd3;
	add.s64 	%rd16, %rd16, %rd2;
	setp.lt.u64 	%p2, %rd16, %rd11;
	@%p2 bra 	$L__BB0_2;
$L__BB0_3:
	ret;

}


// ===== COMPILED SASS (sm_100) =====

	.target	sm_100

	.elftype	@"ET_EXEC"


//--------------------- .note.nv.tkinfo           --------------------------
	.section	.note.nv.tkinfo,"",@"SHT_NOTE"
	.sectionflags	@"SHF_NOTE_NV_TKINFO"
	.tkinfo
        /*0018*/ 	.word	0x00000002
        /*0030*/ 	.string	""
        /*0030*/ 	.string	"ptxas"
        /*0030*/ 	.string	"Cuda compilation tools, release 13.0, V13.0.88"
        /*0030*/ 	.string	"Build cuda_13.0.r13.0/compiler.36424714_0"
        /*0030*/ 	.string	"-arch sm_100 -m 64 "



//--------------------- .note.nv.cuinfo           --------------------------
	.section	.note.nv.cuinfo,"",@"SHT_NOTE"
	.sectionflags	@"SHF_NOTE_NV_CUINFO"
        /*0018*/ 	.short	0x0002
        /*001a*/ 	.short	0x0064
        /*001c*/ 	.short	0x0082
	.zero		2


//--------------------- .nv.info                  --------------------------
	.section	.nv.info,"",@"SHT_CUDA_INFO"
	.align	4


	//----- nvinfo : EIATTR_REGCOUNT
	.align		4
        /*0000*/ 	.byte	0x04, 0x2f
        /*0002*/ 	.short	(.L_1 - .L_0)
	.align		4
.L_0:
        /*0004*/ 	.word	index@(_Z3addPdS_S_m)
        /*0008*/ 	.word	0x0000000e


	//----- nvinfo : EIATTR_FRAME_SIZE
	.align		4
.L_1:
        /*000c*/ 	.byte	0x04, 0x11
        /*000e*/ 	.short	(.L_3 - .L_2)
	.align		4
.L_2:
        /*0010*/ 	.word	index@(_Z3addPdS_S_m)
        /*0014*/ 	.word	0x00000000


	//----- nvinfo : EIATTR_MIN_STACK_SIZE
	.align		4
.L_3:
        /*0018*/ 	.byte	0x04, 0x12
        /*001a*/ 	.short	(.L_5 - .L_4)
	.align		4
.L_4:
        /*001c*/ 	.word	index@(_Z3addPdS_S_m)
        /*0020*/ 	.word	0x00000000
.L_5:


//--------------------- .nv.compat                --------------------------
	.section	.nv.compat,"",@"SHT_CUDA_COMPAT_INFO"
	.align	4
        /*0000*/ 	.byte	0x02, 0x09, 0x00, 0x00, 0x02, 0x02, 0x01, 0x00, 0x02, 0x05, 0x05, 0x00, 0x03, 0x07, 0x01, 0x01
        /*0010*/ 	.byte	0x02, 0x03, 0x00, 0x00, 0x02, 0x06, 0x01, 0x00, 0x04, 0x0b, 0x08, 0x00, 0x01, 0x00, 0x00, 0x00
        /*0020*/ 	.byte	0x00, 0x00, 0x00, 0x00


//--------------------- .nv.info._Z3addPdS_S_m    --------------------------
	.section	.nv.info._Z3addPdS_S_m,"",@"SHT_CUDA_INFO"
	.sectionflags	@""
	.align	4


	//----- nvinfo : EIATTR_CUDA_API_VERSION
	.align		4
        /*0000*/ 	.byte	0x04, 0x37
        /*0002*/ 	.short	(.L_7 - .L_6)
.L_6:
        /*0004*/ 	.word	0x00000082


	//----- nvinfo : EIATTR_KPARAM_INFO
	.align		4
.L_7:
        /*0008*/ 	.byte	0x04, 0x17
        /*000a*/ 	.short	(.L_9 - .L_8)
.L_8:
        /*000c*/ 	.word	0x00000000
        /*0010*/ 	.short	0x0003
        /*0012*/ 	.short	0x0018
        /*0014*/ 	.byte	0x00, 0xf0, 0x21, 0x00


	//----- nvinfo : EIATTR_KPARAM_INFO
	.align		4
.L_9:
        /*0018*/ 	.byte	0x04, 0x17
        /*001a*/ 	.short	(.L_11 - .L_10)
.L_10:
        /*001c*/ 	.word	0x00000000
        /*0020*/ 	.short	0x0002
        /*0022*/ 	.short	0x0010
        /*0024*/ 	.byte	0x00, 0xf5, 0x21, 0x00


	//----- nvinfo : EIATTR_KPARAM_INFO
	.align		4
.L_11:
        /*0028*/ 	.byte	0x04, 0x17
        /*002a*/ 	.short	(.L_13 - .L_12)
.L_12:
        /*002c*/ 	.word	0x00000000
        /*0030*/ 	.short	0x0001
        /*0032*/ 	.short	0x0008
        /*0034*/ 	.byte	0x00, 0xf5, 0x21, 0x00


	//----- nvinfo : EIATTR_KPARAM_INFO
	.align		4
.L_13:
        /*0038*/ 	.byte	0x04, 0x17
        /*003a*/ 	.short	(.L_15 - .L_14)
.L_14:
        /*003c*/ 	.word	0x00000000
        /*0040*/ 	.short	0x0000
        /*0042*/ 	.short	0x0000
        /*0044*/ 	.byte	0x00, 0xf5, 0x21, 0x00


	//----- nvinfo : EIATTR_SPARSE_MMA_MASK
	.align		4
.L_15:
        /*0048*/ 	.byte	0x03, 0x50
        /*004a*/ 	.short	0x0000


	//----- nvinfo : EIATTR_MAXREG_COUNT
	.align		4
        /*004c*/ 	.byte	0x03, 0x1b
        /*004e*/ 	.short	0x00ff


	//----- nvinfo : EIATTR_MERCURY_ISA_VERSION
	.align		4
        /*0050*/ 	.byte	0x03, 0x5f
        /*0052*/ 	.short	0x0101


	//----- nvinfo : EIATTR_VRC_CTA_INIT_COUNT
	.align		4
        /*0054*/ 	.byte	0x02, 0x4a
	.zero		1
	.zero		1


	//----- nvinfo : EIATTR_EXIT_INSTR_OFFSETS
	.align		4
        /*0058*/ 	.byte	0x04, 0x1c
        /*005a*/ 	.short	(.L_17 - .L_16)


	//   ....[0]....
.L_16:
        /*005c*/ 	.word	0x000000a0


	//   ....[1]....
        /*0060*/ 	.word	0x00000200


	//----- nvinfo : EIATTR_CRS_STACK_SIZE
	.align		4
.L_17:
        /*0064*/ 	.byte	0x04, 0x1e
        /*0066*/ 	.short	(.L_19 - .L_18)
.L_18:
        /*0068*/ 	.word	0x00000000


	//----- nvinfo : EIATTR_CBANK_PARAM_SIZE
	.align		4
.L_19:
        /*006c*/ 	.byte	0x03, 0x19
        /*006e*/ 	.short	0x0020


	//----- nvinfo : EIATTR_PARAM_CBANK
	.align		4
        /*0070*/ 	.byte	0x04, 0x0a
        /*0072*/ 	.short	(.L_21 - .L_20)
	.align		4
.L_20:
        /*0074*/ 	.word	index@(.nv.constant0._Z3addPdS_S_m)
        /*0078*/ 	.short	0x0380
        /*007a*/ 	.short	0x0020


	//----- nvinfo : EIATTR_SW_WAR
	.align		4
.L_21:
        /*007c*/ 	.byte	0x04, 0x36
        /*007e*/ 	.short	(.L_23 - .L_22)
.L_22:
        /*0080*/ 	.word	0x00000008
.L_23:


//--------------------- .nv.callgraph             --------------------------
	.section	.nv.callgraph,"",@"SHT_CUDA_CALLGRAPH"
	.align	4
	.sectionentsize	8
	.align		4
        /*0000*/ 	.word	0x00000000
	.align		4
        /*0004*/ 	.word	0xffffffff
	.align		4
        /*0008*/ 	.word	0x00000000
	.align		4
        /*000c*/ 	.word	0xfffffffe
	.align		4
        /*0010*/ 	.word	0x00000000
	.align		4
        /*0014*/ 	.word	0xfffffffd
	.align		4
        /*0018*/ 	.word	0x00000000
	.align		4
        /*001c*/ 	.word	0xfffffffc


//--------------------- .text._Z3addPdS_S_m       --------------------------
	.section	.text._Z3addPdS_S_m,"ax",@progbits
	.align	128
        .global         _Z3addPdS_S_m
        .type           _Z3addPdS_S_m,@function
        .size           _Z3addPdS_S_m,(.L_x_2 - _Z3addPdS_S_m)
        .other          _Z3addPdS_S_m,@"STO_CUDA_ENTRY STV_DEFAULT"
_Z3addPdS_S_m:
.text._Z3addPdS_S_m:
[----:B------:R-:W-:Y:S01]  /*0000*/  LDC R1, c[0x0][0x37c] ;  /* 0x0000df00ff017b82 */ /* 0x000fe20000000800 */
[----:B------:R-:W0:Y:S07]  /*0010*/  S2R R3, SR_TID.X ;  /* 0x0000000000037919 */ /* 0x000e2e0000002100 */
[----:B------:R-:W0:Y:S01]  /*0020*/  S2UR UR4, SR_CTAID.X ;  /* 0x00000000000479c3 */ /* 0x000e220000002500 */
[----:B------:R-:W1:Y:S07]  /*0030*/  LDCU.64 UR6, c[0x0][0x398] ;  /* 0x00007300ff0677ac */ /* 0x000e6e0008000a00 */
[----:B------:R-:W0:Y:S01]  /*0040*/  LDC R10, c[0x0][0x360] ;  /* 0x0000d800ff0a7b82 */ /* 0x000e220000000800 */
[----:B------:R-:W2:Y:S01]  /*0050*/  LDCU UR5, c[0x0][0x370] ;  /* 0x00006e00ff0577ac */ /* 0x000ea20008000800 */
[----:B0-----:R-:W-:-:S02]  /*0060*/  IMAD R0, R10, UR4, R3 ;  /* 0x000000040a007c24 */ /* 0x001fc4000f8e0203 */
[----:B--2---:R-:W-:-:S03]  /*0070*/  IMAD R10, R10, UR5, RZ ;  /* 0x000000050a0a7c24 */ /* 0x004fc6000f8e02ff */
[----:B-1----:R-:W-:-:S04]  /*0080*/  ISETP.GE.U32.AND P0, PT, R0, UR6, PT ;  /* 0x0000000600007c0c */ /* 0x002fc8000bf06070 */
[----:B------:R-:W-:-:S13]  /*0090*/  ISETP.GE.U32.AND.EX P0, PT, RZ, UR7, PT, P0 ;  /* 0x00000007ff007c0c */ /* 0x000fda000bf06100 */
[----:B------:R-:W-:Y:S05]  /*00a0*/  @P0 EXIT ;  /* 0x000000000000094d */ /* 0x000fea0003800000 */
[----:B------:R-:W-:Y:S01]  /*00b0*/  IMAD.MOV.U32 R11, RZ, RZ, RZ ;  /* 0x000000ffff0b7224 */ /* 0x000fe200078e00ff */
[----:B------:R-:W0:Y:S01]  /*00c0*/  LDCU.64 UR4, c[0x0][0x358] ;  /* 0x00006b00ff0477ac */ /* 0x000e220008000a00 */
[----:B------:R-:W1:Y:S01]  /*00d0*/  LDCU.64 UR12, c[0x0][0x390] ;  /* 0x00007200ff0c77ac */ /* 0x000e620008000a00 */
[----:B------:R-:W2:Y:S04]  /*00e0*/  LDCU.128 UR8, c[0x0][0x380] ;  /* 0x00007000ff0877ac */ /* 0x000ea80008000c00 */
.L_x_0:
[C---:B---3--:R-:W-:Y:S01]  /*00f0*/  IMAD.SHL.U32 R8, R0.reuse, 0x8, RZ ;  /* 0x0000000800087824 */ /* 0x048fe200078e00ff */
[----:B------:R-:W-:-:S04]  /*0100*/  SHF.L.U64.HI R9, R0, 0x3, R11 ;  /* 0x0000000300097819 */ /* 0x000fc8000001020b */
[C---:B--2---:R-:W-:Y:S02]  /*0110*/  IADD3 R4, P1, PT, R8.reuse, UR10, RZ ;  /* 0x0000000a08047c10 */ /* 0x044fe4000ff3e0ff */
[----:B------:R-:W-:Y:S02]  /*0120*/  IADD3 R6, P0, PT, R8, UR8, RZ ;  /* 0x0000000808067c10 */ /* 0x000fe4000ff1e0ff */
[C---:B------:R-:W-:Y:S02]  /*0130*/  IADD3.X R5, PT, PT, R9.reuse, UR11, RZ, P1, !PT ;  /* 0x0000000b09057c10 */ /* 0x040fe40008ffe4ff */
[----:B------:R-:W-:-:S04]  /*0140*/  IADD3.X R7, PT, PT, R9, UR9, RZ, P0, !PT ;  /* 0x0000000909077c10 */ /* 0x000fc800087fe4ff */
[----:B0-----:R-:W2:Y:S04]  /*0150*/  LDG.E.64 R4, desc[UR4][R4.64] ;  /* 0x0000000404047981 */ /* 0x001ea8000c1e1b00 */
[----:B------:R-:W2:Y:S01]  /*0160*/  LDG.E.64 R2, desc[UR4][R6.64] ;  /* 0x0000000406027981 */ /* 0x000ea2000c1e1b00 */
[----:B-1----:R-:W-:-:S04]  /*0170*/  IADD3 R8, P0, PT, R8, UR12, RZ ;  /* 0x0000000c08087c10 */ /* 0x002fc8000ff1e0ff */
[----:B------:R-:W-:Y:S02]  /*0180*/  IADD3.X R9, PT, PT, R9, UR13, RZ, P0, !PT ;  /* 0x0000000d09097c10 */ /* 0x000fe400087fe4ff */
[----:B------:R-:W-:-:S05]  /*0190*/  IADD3 R0, P0, PT, R10, R0, RZ ;  /* 0x000000000a007210 */ /* 0x000fca0007f1e0ff */
[----:B------:R-:W-:Y:S01]  /*01a0*/  IMAD.X R11, RZ, RZ, R11, P0 ;  /* 0x000000ffff0b7224 */ /* 0x000fe200000e060b */
[----:B------:R-:W-:-:S04]  /*01b0*/  ISETP.GE.U32.AND P0, PT, R0, UR6, PT ;  /* 0x0000000600007c0c */ /* 0x000fc8000bf06070 */
[----:B------:R-:W-:Y:S01]  /*01c0*/  ISETP.GE.U32.AND.EX P0, PT, R11, UR7, PT, P0 ;  /* 0x000000070b007c0c */ /* 0x000fe2000bf06100 */
[----:B--2---:R-:W-:-:S07]  /*01d0*/  DADD R2, R2, R4 ;  /* 0x0000000002027229 */ /* 0x004fce0000000004 */
[----:B------:R3:W-:Y:S05]  /*01e0*/  STG.E.64 desc[UR4][R8.64], R2 ;  /* 0x0000000208007986 */ /* 0x0007ea000c101b04 */
[----:B------:R-:W-:Y:S05]  /*01f0*/  @!P0 BRA `(.L_x_0) ;  /* 0xfffffffc00bc8947 */ /* 0x000fea000383ffff */
[----:B------:R-:W-:Y:S05]  /*0200*/  EXIT ;  /* 0x000000000000794d */ /* 0x000fea0003800000 */
.L_x_1:
[----:B------:R-:W-:-:S00]  /*0210*/  BRA `(.L_x_1) ;  /* 0xfffffffc00fc7947 */ /* 0x000fc0000383ffff */
[----:B------:R-:W-:-:S00]  /*0220*/  NOP ;  /* 0x0000000000007918 */ /* 0x000fc00000000000 */
        /* <DEDUP_REMOVED lines=13> */
.L_x_2:


//--------------------- .nv.shared.reserved.0     --------------------------
	.section	.nv.shared.reserved.0,"aw",@nobits
	.weak		__nv_reservedSMEM_offset_0_alias
	.size		__nv_reservedSMEM_offset_0_alias, 0, 64
	.other		__nv_reservedSMEM_offset_0_alias,@"STO_CUDA_RESERVED_SHARED STV_DEFAULT"
__nv_reservedSMEM_offset_0_alias:
	.zero		0
	.zero		64


//--------------------- .nv.constant0._Z3addPdS_S_m --------------------------
	.section	.nv.constant0._Z3addPdS_S_m,"a",@progbits
	.sectionflags	@""
	.align	4
.nv.constant0._Z3addPdS_S_m:
	.zero		928


//--------------------- SYMBOLS --------------------------

	.type		.nv.reservedSmem.offset0,@object
	.size		.nv.reservedSmem.offset0,0x4
